//
// Generated by NVIDIA NVVM Compiler
//
// Compiler Build ID: CL-36424714
// Cuda compilation tools, release 13.0, V13.0.88
// Based on NVVM 20.0.0
//

.version 9.0
.target sm_100
.address_size 64

	// .globl	_Z7gpuInitIdEvPT_m
// _ZZ11blockReduceIdET_S0_E6shared has been demoted

.visible .entry _Z7gpuInitIdEvPT_m(
	.param .u64 .ptr .align 1 _Z7gpuInitIdEvPT_m_param_0,
	.param .u64 _Z7gpuInitIdEvPT_m_param_1
)
{
	.reg .pred 	%p<3>;
	.reg .b32 	%r<10>;
	.reg .b64 	%rd<10>;
	.reg .b64 	%fd<2>;

	ld.param.u64 	%rd5, [_Z7gpuInitIdEvPT_m_param_0];
	ld.param.u64 	%rd6, [_Z7gpuInitIdEvPT_m_param_1];
	mov.u32 	%r6, %tid.x;
	mov.u32 	%r7, %ctaid.x;
	mov.u32 	%r1, %ntid.x;
	mad.lo.s32 	%r9, %r7, %r1, %r6;
	cvt.u64.u32 	%rd9, %r9;
	setp.le.u64 	%p1, %rd6, %rd9;
	@%p1 bra 	$L__BB0_3;
	mov.u32 	%r8, %nctaid.x;
	mul.lo.s32 	%r3, %r1, %r8;
	cvta.to.global.u64 	%rd2, %rd5;
$L__BB0_2:
	cvt.rn.f64.u32 	%fd1, %r9;
	shl.b64 	%rd7, %rd9, 3;
	add.s64 	%rd8, %rd2, %rd7;
	st.global.f64 	[%rd8], %fd1;
	add.s32 	%r9, %r9, %r3;
	cvt.u64.u32 	%rd9, %r9;
	setp.gt.u64 	%p2, %rd6, %rd9;
	@%p2 bra 	$L__BB0_2;
$L__BB0_3:
	ret;

}
	// .globl	_Z9gpuReduceIdEvPT_S1_m
.visible .entry _Z9gpuReduceIdEvPT_S1_m(
	.param .u64 .ptr .align 1 _Z9gpuReduceIdEvPT_S1_m_param_0,
	.param .u64 .ptr .align 1 _Z9gpuReduceIdEvPT_S1_m_param_1,
	.param .u64 _Z9gpuReduceIdEvPT_S1_m_param_2
)
{
	.reg .pred 	%p<27>;
	.reg .b32 	%r<59>;
	.reg .b64 	%rd<17>;
	.reg .b64 	%fd<30>;
	// demoted variable
	.shared .align 8 .b8 _ZZ11blockReduceIdET_S0_E6shared[256];
	ld.param.u64 	%rd8, [_Z9gpuReduceIdEvPT_S1_m_param_0];
	ld.param.u64 	%rd6, [_Z9gpuReduceIdEvPT_S1_m_param_1];
	ld.param.u64 	%rd7, [_Z9gpuReduceIdEvPT_S1_m_param_2];
	cvta.to.global.u64 	%rd1, %rd8;
	mov.u32 	%r1, %ctaid.x;
	mov.u32 	%r8, %ntid.x;
	mov.u32 	%r2, %tid.x;
	mad.lo.s32 	%r9, %r1, %r8, %r2;
	mov.u32 	%r10, %nctaid.x;
	mul.lo.s32 	%r3, %r8, %r10;
	cvt.s64.s32 	%rd2, %r9;
	setp.le.u64 	%p1, %rd7, %rd2;
	@%p1 bra 	$L__BB1_8;
	cvt.u32.u64 	%r11, %rd2;
	shl.b64 	%rd9, %rd2, 3;
	add.s64 	%rd10, %rd1, %rd9;
	ld.global.f64 	%fd29, [%rd10];
	add.s32 	%r58, %r11, %r3;
	cvt.s64.s32 	%rd16, %r58;
	setp.le.u64 	%p2, %rd7, %rd16;
	@%p2 bra 	$L__BB1_3;
$L__BB1_2:
	shl.b64 	%rd11, %rd16, 3;
	add.s64 	%rd12, %rd1, %rd11;
	ld.global.f64 	%fd7, [%rd12];
	add.f64 	%fd29, %fd29, %fd7;
	add.s32 	%r58, %r58, %r3;
	cvt.s64.s32 	%rd16, %r58;
	setp.gt.u64 	%p3, %rd7, %rd16;
	@%p3 bra 	$L__BB1_2;
$L__BB1_3:
	and.b32  	%r7, %r2, 31;
	// begin inline asm
	mov.b64 {%r12,%r13}, %fd29;
	// end inline asm
	shfl.sync.down.b32	%r15|%p4, %r13, 16, 31, -1;
	shfl.sync.down.b32	%r14|%p5, %r12, 16, 31, -1;
	// begin inline asm
	mov.b64 %fd9, {%r14,%r15};
	// end inline asm
	add.f64 	%fd10, %fd29, %fd9;
	// begin inline asm
	mov.b64 {%r16,%r17}, %fd10;
	// end inline asm
	shfl.sync.down.b32	%r19|%p6, %r17, 8, 31, -1;
	shfl.sync.down.b32	%r18|%p7, %r16, 8, 31, -1;
	// begin inline asm
	mov.b64 %fd11, {%r18,%r19};
	// end inline asm
	add.f64 	%fd12, %fd10, %fd11;
	// begin inline asm
	mov.b64 {%r20,%r21}, %fd12;
	// end inline asm
	shfl.sync.down.b32	%r23|%p8, %r21, 4, 31, -1;
	shfl.sync.down.b32	%r22|%p9, %r20, 4, 31, -1;
	// begin inline asm
	mov.b64 %fd13, {%r22,%r23};
	// end inline asm
	add.f64 	%fd14, %fd12, %fd13;
	// begin inline asm
	mov.b64 {%r24,%r25}, %fd14;
	// end inline asm
	shfl.sync.down.b32	%r27|%p10, %r25, 2, 31, -1;
	shfl.sync.down.b32	%r26|%p11, %r24, 2, 31, -1;
	// begin inline asm
	mov.b64 %fd15, {%r26,%r27};
	// end inline asm
	add.f64 	%fd16, %fd14, %fd15;
	// begin inline asm
	mov.b64 {%r28,%r29}, %fd16;
	// end inline asm
	shfl.sync.down.b32	%r31|%p12, %r29, 1, 31, -1;
	shfl.sync.down.b32	%r30|%p13, %r28, 1, 31, -1;
	// begin inline asm
	mov.b64 %fd17, {%r30,%r31};
	// end inline asm
	add.f64 	%fd5, %fd16, %fd17;
	setp.ne.s32 	%p14, %r7, 0;
	@%p14 bra 	$L__BB1_5;
	shr.u32 	%r32, %r2, 2;
	mov.u32 	%r33, _ZZ11blockReduceIdET_S0_E6shared;
	add.s32 	%r34, %r33, %r32;
	st.shared.f64 	[%r34], %fd5;
$L__BB1_5:
	bar.sync 	0;
	setp.gt.u32 	%p15, %r2, 31;
	@%p15 bra 	$L__BB1_8;
	shl.b32 	%r55, %r7, 3;
	mov.u32 	%r56, _ZZ11blockReduceIdET_S0_E6shared;
	add.s32 	%r57, %r56, %r55;
	ld.shared.f64 	%fd18, [%r57];
	// begin inline asm
	mov.b64 {%r35,%r36}, %fd18;
	// end inline asm
	shfl.sync.down.b32	%r38|%p16, %r36, 16, 31, -1;
	shfl.sync.down.b32	%r37|%p17, %r35, 16, 31, -1;
	// begin inline asm
	mov.b64 %fd19, {%r37,%r38};
	// end inline asm
	add.f64 	%fd20, %fd18, %fd19;
	// begin inline asm
	mov.b64 {%r39,%r40}, %fd20;
	// end inline asm
	shfl.sync.down.b32	%r42|%p18, %r40, 8, 31, -1;
	shfl.sync.down.b32	%r41|%p19, %r39, 8, 31, -1;
	// begin inline asm
	mov.b64 %fd21, {%r41,%r42};
	// end inline asm
	add.f64 	%fd22, %fd20, %fd21;
	// begin inline asm
	mov.b64 {%r43,%r44}, %fd22;
	// end inline asm
	shfl.sync.down.b32	%r46|%p20, %r44, 4, 31, -1;
	shfl.sync.down.b32	%r45|%p21, %r43, 4, 31, -1;
	// begin inline asm
	mov.b64 %fd23, {%r45,%r46};
	// end inline asm
	add.f64 	%fd24, %fd22, %fd23;
	// begin inline asm
	mov.b64 {%r47,%r48}, %fd24;
	// end inline asm
	shfl.sync.down.b32	%r50|%p22, %r48, 2, 31, -1;
	shfl.sync.down.b32	%r49|%p23, %r47, 2, 31, -1;
	// begin inline asm
	mov.b64 %fd25, {%r49,%r50};
	// end inline asm
	add.f64 	%fd26, %fd24, %fd25;
	// begin inline asm
	mov.b64 {%r51,%r52}, %fd26;
	// end inline asm
	shfl.sync.down.b32	%r54|%p24, %r52, 1, 31, -1;
	shfl.sync.down.b32	%r53|%p25, %r51, 1, 31, -1;
	// begin inline asm
	mov.b64 %fd27, {%r53,%r54};
	// end inline asm
	add.f64 	%fd6, %fd26, %fd27;
	setp.ne.s32 	%p26, %r2, 0;
	@%p26 bra 	$L__BB1_8;
	cvta.to.global.u64 	%rd13, %rd6;
	mul.wide.u32 	%rd14, %r1, 8;
	add.s64 	%rd15, %rd13, %rd14;
	st.global.f64 	[%rd15], %fd6;
$L__BB1_8:
	ret;

}


// ===== COMPILED SASS (sm_100) =====

	.target	sm_100

	.elftype	@"ET_EXEC"


//--------------------- .note.nv.tkinfo           --------------------------
	.section	.note.nv.tkinfo,"",@"SHT_NOTE"
	.sectionflags	@"SHF_NOTE_NV_TKINFO"
	.tkinfo
        /*0018*/ 	.word	0x00000002
        /*0030*/ 	.string	""
        /*0030*/ 	.string	"ptxas"
        /*0030*/ 	.string	"Cuda compilation tools, release 13.0, V13.0.88"
        /*0030*/ 	.string	"Build cuda_13.0.r13.0/compiler.36424714_0"
        /*0030*/ 	.string	"-arch sm_100 -m 64 "



//--------------------- .note.nv.cuinfo           --------------------------
	.section	.note.nv.cuinfo,"",@"SHT_NOTE"
	.sectionflags	@"SHF_NOTE_NV_CUINFO"
        /*0018*/ 	.short	0x0002
        /*001a*/ 	.short	0x0064
        /*001c*/ 	.short	0x0082
	.zero		2


//--------------------- .nv.info                  --------------------------
	.section	.nv.info,"",@"SHT_CUDA_INFO"
	.align	4


	//----- nvinfo : EIATTR_REGCOUNT
	.align		4
        /*0000*/ 	.byte	0x04, 0x2f
        /*0002*/ 	.short	(.L_1 - .L_0)
	.align		4
.L_0:
        /*0004*/ 	.word	index@(_Z7gpuInitIdEvPT_m)
        /*0008*/ 	.word	0x0000000c


	//----- nvinfo : EIATTR_FRAME_SIZE
	.align		4
.L_1:
        /*000c*/ 	.byte	0x04, 0x11
        /*000e*/ 	.short	(.L_3 - .L_2)
	.align		4
.L_2:
        /*0010*/ 	.word	index@(_Z7gpuInitIdEvPT_m)
        /*0014*/ 	.word	0x00000000


	//----- nvinfo : EIATTR_REGCOUNT
	.align		4
.L_3:
        /*0018*/ 	.byte	0x04, 0x2f
        /*001a*/ 	.short	(.L_5 - .L_4)
	.align		4
.L_4:
        /*001c*/ 	.word	index@(_Z9gpuReduceIdEvPT_S1_m)
        /*0020*/ 	.word	0x00000012


	//----- nvinfo : EIATTR_FRAME_SIZE
	.align		4
.L_5:
        /*0024*/ 	.byte	0x04, 0x11
        /*0026*/ 	.short	(.L_7 - .L_6)
	.align		4
.L_6:
        /*0028*/ 	.word	index@(_Z9gpuReduceIdEvPT_S1_m)
        /*002c*/ 	.word	0x00000000


	//----- nvinfo : EIATTR_MIN_STACK_SIZE
	.align		4
.L_7:
        /*0030*/ 	.byte	0x04, 0x12
        /*0032*/ 	.short	(.L_9 - .L_8)
	.align		4
.L_8:
        /*0034*/ 	.word	index@(_Z9gpuReduceIdEvPT_S1_m)
        /*0038*/ 	.word	0x00000000


	//----- nvinfo : EIATTR_MIN_STACK_SIZE
	.align		4
.L_9:
        /*003c*/ 	.byte	0x04, 0x12
        /*003e*/ 	.short	(.L_11 - .L_10)
	.align		4
.L_10:
        /*0040*/ 	.word	index@(_Z7gpuInitIdEvPT_m)
        /*0044*/ 	.word	0x00000000
.L_11:


//--------------------- .nv.compat                --------------------------
	.section	.nv.compat,"",@"SHT_CUDA_COMPAT_INFO"
	.align	4
        /*0000*/ 	.byte	0x02, 0x09, 0x00, 0x00, 0x02, 0x02, 0x01, 0x00, 0x02, 0x05, 0x05, 0x00, 0x03, 0x07, 0x01, 0x01
        /*0010*/ 	.byte	0x02, 0x03, 0x00, 0x00, 0x02, 0x06, 0x01, 0x00, 0x04, 0x0b, 0x08, 0x00, 0x01, 0x00, 0x00, 0x00
        /*0020*/ 	.byte	0x00, 0x00, 0x00, 0x00


//--------------------- .nv.info._Z9gpuReduceIdEvPT_S1_m --------------------------
	.section	.nv.info._Z9gpuReduceIdEvPT_S1_m,"",@"SHT_CUDA_INFO"
	.sectionflags	@""
	.align	4


	//----- nvinfo : EIATTR_CUDA_API_VERSION
	.align		4
        /*0000*/ 	.byte	0x04, 0x37
        /*0002*/ 	.short	(.L_13 - .L_12)
.L_12:
        /*0004*/ 	.word	0x00000082


	//----- nvinfo : EIATTR_KPARAM_INFO
	.align		4
.L_13:
        /*0008*/ 	.byte	0x04, 0x17
        /*000a*/ 	.short	(.L_15 - .L_14)
.L_14:
        /*000c*/ 	.word	0x00000000
        /*0010*/ 	.short	0x0002
        /*0012*/ 	.short	0x0010
        /*0014*/ 	.byte	0x00, 0xf0, 0x21, 0x00


	//----- nvinfo : EIATTR_KPARAM_INFO
	.align		4
.L_15:
        /*0018*/ 	.byte	0x04, 0x17
        /*001a*/ 	.short	(.L_17 - .L_16)
.L_16:
        /*001c*/ 	.word	0x00000000
        /*0020*/ 	.short	0x0001
        /*0022*/ 	.short	0x0008
        /*0024*/ 	.byte	0x00, 0xf5, 0x21, 0x00


	//----- nvinfo : EIATTR_KPARAM_INFO
	.align		4
.L_17:
        /*0028*/ 	.byte	0x04, 0x17
        /*002a*/ 	.short	(.L_19 - .L_18)
.L_18:
        /*002c*/ 	.word	0x00000000
        /*0030*/ 	.short	0x0000
        /*0032*/ 	.short	0x0000
        /*0034*/ 	.byte	0x00, 0xf5, 0x21, 0x00


	//----- nvinfo : EIATTR_SPARSE_MMA_MASK
	.align		4
.L_19:
        /*0038*/ 	.byte	0x03, 0x50
        /*003a*/ 	.short	0x0000


	//----- nvinfo : EIATTR_MAXREG_COUNT
	.align		4
        /*003c*/ 	.byte	0x03, 0x1b
        /*003e*/ 	.short	0x00ff


	//----- nvinfo : EIATTR_NUM_BARRIERS
	.align		4
        /*0040*/ 	.byte	0x02, 0x4c
        /*0042*/ 	.byte	0x01
	.zero		1


	//----- nvinfo : EIATTR_MERCURY_ISA_VERSION
	.align		4
        /*0044*/ 	.byte	0x03, 0x5f
        /*0046*/ 	.short	0x0101


	//----- nvinfo : EIATTR_COOP_GROUP_MASK_REGIDS
	.align		4
        /*0048*/ 	.byte	0x04, 0x29
        /*004a*/ 	.short	(.L_21 - .L_20)


	//   ....[0]....
.L_20:
        /*004c*/ 	.word	0xffffffff


	//   ....[1]....
        /*0050*/ 	.word	0xffffffff


	//   ....[2]....
        /*0054*/ 	.word	0xffffffff


	//   ....[3]....
        /*0058*/ 	.word	0xffffffff


	//   ....[4]....
        /*005c*/ 	.word	0xffffffff


	//   ....[5]....
        /*0060*/ 	.word	0xffffffff


	//   ....[6]....
        /*0064*/ 	.word	0xffffffff


	//   ....[7]....
        /*0068*/ 	.word	0xffffffff


	//   ....[8]....
        /*006c*/ 	.word	0xffffffff


	//   ....[9]....
        /*0070*/ 	.word	0xffffffff


	//   ....[10]....
        /*0074*/ 	.word	0xffffffff


	//   ....[11]....
        /*0078*/ 	.word	0xffffffff


	//   ....[12]....
        /*007c*/ 	.word	0xffffffff


	//   ....[13]....
        /*0080*/ 	.word	0xffffffff


	//   ....[14]....
        /*0084*/ 	.word	0xffffffff


	//   ....[15]....
        /*0088*/ 	.word	0xffffffff


	//   ....[16]....
        /*008c*/ 	.word	0xffffffff


	//   ....[17]....
        /*0090*/ 	.word	0xffffffff


	//   ....[18]....
        /*0094*/ 	.word	0xffffffff


	//   ....[19]....
        /*0098*/ 	.word	0xffffffff


	//----- nvinfo : EIATTR_COOP_GROUP_INSTR_OFFSETS
	.align		4
.L_21:
        /*009c*/ 	.byte	0x04, 0x28
        /*009e*/ 	.short	(.L_23 - .L_22)


	//   ....[0]....
.L_22:
        /*00a0*/ 	.word	0x00000250


	//   ....[1]....
        /*00a4*/ 	.word	0x00000280


	//   ....[2]....
        /*00a8*/ 	.word	0x000002b0


	//   ....[3]....
        /*00ac*/ 	.word	0x000002c0


	//   ....[4]....
        /*00b0*/ 	.word	0x00000300


	//   ....[5]....
        /*00b4*/ 	.word	0x00000320


	//   ....[6]....
        /*00b8*/ 	.word	0x00000340


	//   ....[7]....
        /*00bc*/ 	.word	0x00000350


	//   ....[8]....
        /*00c0*/ 	.word	0x00000370


	//   ....[9]....
        /*00c4*/ 	.word	0x00000380


	//   ....[10]....
        /*00c8*/ 	.word	0x00000430


	//   ....[11]....
        /*00cc*/ 	.word	0x00000440


	//   ....[12]....
        /*00d0*/ 	.word	0x00000460


	//   ....[13]....
        /*00d4*/ 	.word	0x00000470


	//   ....[14]....
        /*00d8*/ 	.word	0x00000490


	//   ....[15]....
        /*00dc*/ 	.word	0x000004a0


	//   ....[16]....
        /*00e0*/ 	.word	0x000004c0


	//   ....[17]....
        /*00e4*/ 	.word	0x000004d0


	//   ....[18]....
        /*00e8*/ 	.word	0x000004f0


	//   ....[19]....
        /*00ec*/ 	.word	0x00000500


	//----- nvinfo : EIATTR_VRC_CTA_INIT_COUNT
	.align		4
.L_23:
        /*00f0*/ 	.byte	0x02, 0x4a
	.zero		1
	.zero		1


	//----- nvinfo : EIATTR_EXIT_INSTR_OFFSETS
	.align		4
        /*00f4*/ 	.byte	0x04, 0x1c
        /*00f6*/ 	.short	(.L_25 - .L_24)


	//   ....[0]....
.L_24:
        /*00f8*/ 	.word	0x000000b0


	//   ....[1]....
        /*00fc*/ 	.word	0x000003c0


	//   ....[2]....
        /*0100*/ 	.word	0x00000510


	//   ....[3]....
        /*0104*/ 	.word	0x00000560


	//----- nvinfo : EIATTR_CRS_STACK_SIZE
	.align		4
.L_25:
        /*0108*/ 	.byte	0x04, 0x1e
        /*010a*/ 	.short	(.L_27 - .L_26)
.L_26:
        /*010c*/ 	.word	0x00000000


	//----- nvinfo : EIATTR_CBANK_PARAM_SIZE
	.align		4
.L_27:
        /*0110*/ 	.byte	0x03, 0x19
        /*0112*/ 	.short	0x0018


	//----- nvinfo : EIATTR_PARAM_CBANK
	.align		4
        /*0114*/ 	.byte	0x04, 0x0a
        /*0116*/ 	.short	(.L_29 - .L_28)
	.align		4
.L_28:
        /*0118*/ 	.word	index@(.nv.constant0._Z9gpuReduceIdEvPT_S1_m)
        /*011c*/ 	.short	0x0380
        /*011e*/ 	.short	0x0018


	//----- nvinfo : EIATTR_SW_WAR
	.align		4
.L_29:
        /*0120*/ 	.byte	0x04, 0x36
        /*0122*/ 	.short	(.L_31 - .L_30)
.L_30:
        /*0124*/ 	.word	0x00000008
.L_31:


//--------------------- .nv.info._Z7gpuInitIdEvPT_m --------------------------
	.section	.nv.info._Z7gpuInitIdEvPT_m,"",@"SHT_CUDA_INFO"
	.sectionflags	@""
	.align	4


	//----- nvinfo : EIATTR_CUDA_API_VERSION
	.align		4
        /*0000*/ 	.byte	0x04, 0x37
        /*0002*/ 	.short	(.L_33 - .L_32)
.L_32:
        /*0004*/ 	.word	0x00000082


	//----- nvinfo : EIATTR_KPARAM_INFO
	.align		4
.L_33:
        /*0008*/ 	.byte	0x04, 0x17
        /*000a*/ 	.short	(.L_35 - .L_34)
.L_34:
        /*000c*/ 	.word	0x00000000
        /*0010*/ 	.short	0x0001
        /*0012*/ 	.short	0x0008
        /*0014*/ 	.byte	0x00, 0xf0, 0x21, 0x00


	//----- nvinfo : EIATTR_KPARAM_INFO
	.align		4
.L_35:
        /*0018*/ 	.byte	0x04, 0x17
        /*001a*/ 	.short	(.L_37 - .L_36)
.L_36:
        /*001c*/ 	.word	0x00000000
        /*0020*/ 	.short	0x0000
        /*0022*/ 	.short	0x0000
        /*0024*/ 	.byte	0x00, 0xf5, 0x21, 0x00


	//----- nvinfo : EIATTR_SPARSE_MMA_MASK
	.align		4
.L_37:
        /*0028*/ 	.byte	0x03, 0x50
        /*002a*/ 	.short	0x0000


	//----- nvinfo : EIATTR_MAXREG_COUNT
	.align		4
        /*002c*/ 	.byte	0x03, 0x1b
        /*002e*/ 	.short	0x00ff


	//----- nvinfo : EIATTR_MERCURY_ISA_VERSION
	.align		4
        /*0030*/ 	.byte	0x03, 0x5f
        /*0032*/ 	.short	0x0101


	//----- nvinfo : EIATTR_VRC_CTA_INIT_COUNT
	.align		4
        /*0034*/ 	.byte	0x02, 0x4a
	.zero		1
	.zero		1


	//----- nvinfo : EIATTR_EXIT_INSTR_OFFSETS
	.align		4
        /*0038*/ 	.byte	0x04, 0x1c
        /*003a*/ 	.short	(.L_39 - .L_38)


	//   ....[0]....
.L_38:
        /*003c*/ 	.word	0x00000080


	//   ....[1]....
        /*0040*/ 	.word	0x00000180


	//----- nvinfo : EIATTR_CRS_STACK_SIZE
	.align		4
.L_39:
        /*0044*/ 	.byte	0x04, 0x1e
        /*0046*/ 	.short	(.L_41 - .L_40)
.L_40:
        /*0048*/ 	.word	0x00000000


	//----- nvinfo : EIATTR_CBANK_PARAM_SIZE
	.align		4
.L_41:
        /*004c*/ 	.byte	0x03, 0x19
        /*004e*/ 	.short	0x0010


	//----- nvinfo : EIATTR_PARAM_CBANK
	.align		4
        /*0050*/ 	.byte	0x04, 0x0a
        /*0052*/ 	.short	(.L_43 - .L_42)
	.align		4
.L_42:
        /*0054*/ 	.word	index@(.nv.constant0._Z7gpuInitIdEvPT_m)
        /*0058*/ 	.short	0x0380
        /*005a*/ 	.short	0x0010


	//----- nvinfo : EIATTR_SW_WAR
	.align		4
.L_43:
        /*005c*/ 	.byte	0x04, 0x36
        /*005e*/ 	.short	(.L_45 - .L_44)
.L_44:
        /*0060*/ 	.word	0x00000008
.L_45:


//--------------------- .nv.callgraph             --------------------------
	.section	.nv.callgraph,"",@"SHT_CUDA_CALLGRAPH"
	.align	4
	.sectionentsize	8
	.align		4
        /*0000*/ 	.word	0x00000000
	.align		4
        /*0004*/ 	.word	0xffffffff
	.align		4
        /*0008*/ 	.word	0x00000000
	.align		4
        /*000c*/ 	.word	0xfffffffe
	.align		4
        /*0010*/ 	.word	0x00000000
	.align		4
        /*0014*/ 	.word	0xfffffffd
	.align		4
        /*0018*/ 	.word	0x00000000
	.align		4
        /*001c*/ 	.word	0xfffffffc


//--------------------- .text._Z9gpuReduceIdEvPT_S1_m --------------------------
	.section	.text._Z9gpuReduceIdEvPT_S1_m,"ax",@progbits
	.align	128
        .global         _Z9gpuReduceIdEvPT_S1_m
        .type           _Z9gpuReduceIdEvPT_S1_m,@function
        .size           _Z9gpuReduceIdEvPT_S1_m,(.L_x_6 - _Z9gpuReduceIdEvPT_S1_m)
        .other          _Z9gpuReduceIdEvPT_S1_m,@"STO_CUDA_ENTRY STV_DEFAULT"
_Z9gpuReduceIdEvPT_S1_m:
.text._Z9gpuReduceIdEvPT_S1_m:
[----:B------:R-:W-:Y:S01]  /*0000*/  LDC R1, c[0x0][0x37c] ;  /* 0x0000df00ff017b82 */ /* 0x000fe20000000800 */
[----:B------:R-:W0:Y:S01]  /*0010*/  S2R R0, SR_CTAID.X ;  /* 0x0000000000007919 */ /* 0x000e220000002500 */
[----:B------:R-:W0:Y:S01]  /*0020*/  LDCU UR4, c[0x0][0x360] ;  /* 0x00006c00ff0477ac */ /* 0x000e220008000800 */
[----:B------:R-:W0:Y:S01]  /*0030*/  S2R R3, SR_TID.X ;  /* 0x0000000000037919 */ /* 0x000e220000002100 */
[----:B------:R-:W1:Y:S01]  /*0040*/  LDCU.64 UR8, c[0x0][0x390] ;  /* 0x00007200ff0877ac */ /* 0x000e620008000a00 */
[----:B------:R-:W2:Y:S01]  /*0050*/  LDCU UR5, c[0x0][0x370] ;  /* 0x00006e00ff0577ac */ /* 0x000ea20008000800 */
[----:B0-----:R-:W-:Y:S01]  /*0060*/  IMAD R2, R0, UR4, R3 ;  /* 0x0000000400027c24 */ /* 0x001fe2000f8e0203 */
[----:B--2---:R-:W-:-:S04]  /*0070*/  UIMAD UR4, UR4, UR5, URZ ;  /* 0x00000005040472a4 */ /* 0x004fc8000f8e02ff */
[----:B-1----:R-:W-:Y:S02]  /*0080*/  ISETP.GE.U32.AND P0, PT, R2, UR8, PT ;  /* 0x0000000802007c0c */ /* 0x002fe4000bf06070 */
[----:B------:R-:W-:-:S04]  /*0090*/  SHF.R.S32.HI R5, RZ, 0x1f, R2 ;  /* 0x0000001fff057819 */ /* 0x000fc80000011402 */
[----:B------:R-:W-:-:S13]  /*00a0*/  ISETP.GE.U32.AND.EX P0, PT, R5, UR9, PT, P0 ;  /* 0x0000000905007c0c */ /* 0x000fda000bf06100 */
[----:B------:R-:W-:Y:S05]  /*00b0*/  @P0 EXIT ;  /* 0x000000000000094d */ /* 0x000fea0003800000 */
[----:B------:R-:W0:Y:S01]  /*00c0*/  LDCU.64 UR10, c[0x0][0x380] ;  /* 0x00007000ff0a77ac */ /* 0x000e220008000a00 */
[----:B------:R-:W-:Y:S01]  /*00d0*/  VIADD R6, R2, UR4 ;  /* 0x0000000402067c36 */ /* 0x000fe20008000000 */
[----:B------:R-:W1:Y:S04]  /*00e0*/  LDCU.64 UR6, c[0x0][0x358] ;  /* 0x00006b00ff0677ac */ /* 0x000e680008000a00 */
[----:B------:R-:W-:Y:S02]  /*00f0*/  ISETP.GE.U32.AND P0, PT, R6, UR8, PT ;  /* 0x0000000806007c0c */ /* 0x000fe4000bf06070 */
[----:B------:R-:W-:-:S04]  /*0100*/  SHF.R.S32.HI R7, RZ, 0x1f, R6 ;  /* 0x0000001fff077819 */ /* 0x000fc80000011406 */
[----:B------:R-:W-:Y:S02]  /*0110*/  ISETP.GE.U32.AND.EX P0, PT, R7, UR9, PT, P0 ;  /* 0x0000000907007c0c */ /* 0x000fe4000bf06100 */
[----:B0-----:R-:W-:-:S04]  /*0120*/  LEA R4, P1, R2, UR10, 0x3 ;  /* 0x0000000a02047c11 */ /* 0x001fc8000f8218ff */
[----:B------:R-:W-:-:S06]  /*0130*/  LEA.HI.X R5, R2, UR11, R5, 0x3, P1 ;  /* 0x0000000b02057c11 */ /* 0x000fcc00088f1c05 */
[----:B-1----:R-:W5:Y:S01]  /*0140*/  LDG.E.64 R4, desc[UR6][R4.64] ;  /* 0x0000000604047981 */ /* 0x002f62000c1e1b00 */
[----:B------:R-:W-:Y:S04]  /*0150*/  BSSY.RECONVERGENT B0, `(.L_x_0) ;  /* 0x000000f000007945 */ /* 0x000fe80003800200 */
[----:B------:R-:W-:Y:S05]  /*0160*/  @P0 BRA `(.L_x_1) ;  /* 0x0000000000340947 */ /* 0x000fea0003800000 */
[----:B------:R-:W-:Y:S02]  /*0170*/  IMAD.MOV.U32 R9, RZ, RZ, R7 ;  /* 0x000000ffff097224 */ /* 0x000fe400078e0007 */
[--C-:B------:R-:W-:Y:S02]  /*0180*/  IMAD.MOV.U32 R2, RZ, RZ, R6.reuse ;  /* 0x000000ffff027224 */ /* 0x100fe400078e0006 */
[----:B------:R-:W-:-:S07]  /*0190*/  IMAD.MOV.U32 R8, RZ, RZ, R6 ;  /* 0x000000ffff087224 */ /* 0x000fce00078e0006 */
.L_x_2:
[----:B------:R-:W-:-:S04]  /*01a0*/  LEA R6, P0, R8, UR10, 0x3 ;  /* 0x0000000a08067c11 */ /* 0x000fc8000f8018ff */
[----:B------:R-:W-:-:S06]  /*01b0*/  LEA.HI.X R7, R8, UR11, R9, 0x3, P0 ;  /* 0x0000000b08077c11 */ /* 0x000fcc00080f1c09 */
[----:B------:R-:W2:Y:S01]  /*01c0*/  LDG.E.64 R6, desc[UR6][R6.64] ;  /* 0x0000000606067981 */ /* 0x000ea2000c1e1b00 */
[----:B------:R-:W-:-:S04]  /*01d0*/  VIADD R8, R2, UR4 ;  /* 0x0000000402087c36 */ /* 0x000fc80008000000 */
[--C-:B------:R-:W-:Y:S01]  /*01e0*/  IMAD.MOV.U32 R2, RZ, RZ, R8.reuse ;  /* 0x000000ffff027224 */ /* 0x100fe200078e0008 */
[----:B------:R-:W-:Y:S02]  /*01f0*/  ISETP.GE.U32.AND P0, PT, R8, UR8, PT ;  /* 0x0000000808007c0c */ /* 0x000fe4000bf06070 */
[----:B------:R-:W-:-:S04]  /*0200*/  SHF.R.S32.HI R9, RZ, 0x1f, R8 ;  /* 0x0000001fff097819 */ /* 0x000fc80000011408 */
[----:B------:R-:W-:Y:S01]  /*0210*/  ISETP.GE.U32.AND.EX P0, PT, R9, UR9, PT, P0 ;  /* 0x0000000909007c0c */ /* 0x000fe2000bf06100 */
[----:B--2--5:R-:W-:-:S12]  /*0220*/  DADD R4, R6, R4 ;  /* 0x0000000006047229 */ /* 0x024fd80000000004 */
[----:B------:R-:W-:Y:S05]  /*0230*/  @!P0 BRA `(.L_x_2) ;  /* 0xfffffffc00d88947 */ /* 0x000fea000383ffff */
.L_x_1:
[----:B------:R-:W-:Y:S05]  /*0240*/  BSYNC.RECONVERGENT B0 ;  /* 0x0000000000007941 */ /* 0x000fea0003800200 */
.L_x_0:
[----:B-----5:R-:W-:Y:S01]  /*0250*/  SHFL.DOWN PT, R7, R5, 0x10, 0x1f ;  /* 0x0a001f0005077f89 */ /* 0x020fe200000e0000 */
[C---:B------:R-:W-:Y:S02]  /*0260*/  LOP3.LUT P0, R2, R3.reuse, 0x1f, RZ, 0xc0, !PT ;  /* 0x0000001f03027812 */ /* 0x040fe4000780c0ff */
[----:B------:R-:W-:Y:S01]  /*0270*/  ISETP.GT.U32.AND P1, PT, R3, 0x1f, PT ;  /* 0x0000001f0300780c */ /* 0x000fe20003f24070 */
[----:B------:R-:W0:Y:S10]  /*0280*/  SHFL.DOWN PT, R6, R4, 0x10, 0x1f ;  /* 0x0a001f0004067f89 */ /* 0x000e3400000e0000 */
[----:B------:R-:W1:Y:S01]  /*0290*/  @!P0 S2R R15, SR_CgaCtaId ;  /* 0x00000000000f8919 */ /* 0x000e620000008800 */
[----:B0-----:R-:W-:-:S07]  /*02a0*/  DADD R6, R6, R4 ;  /* 0x0000000006067229 */ /* 0x001fce0000000004 */
[----:B------:R-:W-:Y:S04]  /*02b0*/  SHFL.DOWN PT, R9, R7, 0x8, 0x1f ;  /* 0x09001f0007097f89 */ /* 0x000fe800000e0000 */
[----:B------:R-:W0:Y:S02]  /*02c0*/  SHFL.DOWN PT, R8, R6, 0x8, 0x1f ;  /* 0x09001f0006087f89 */ /* 0x000e2400000e0000 */
[----:B0-----:R-:W-:Y:S01]  /*02d0*/  DADD R8, R6, R8 ;  /* 0x0000000006087229 */ /* 0x001fe20000000008 */
[----:B------:R-:W-:-:S04]  /*02e0*/  @!P0 MOV R6, 0x400 ;  /* 0x0000040000068802 */ /* 0x000fc80000000f00 */
[----:B-1----:R-:W-:Y:S02]  /*02f0*/  @!P0 LEA R6, R15, R6, 0x18 ;  /* 0x000000060f068211 */ /* 0x002fe400078ec0ff */
[----:B------:R-:W-:Y:S02]  /*0300*/  SHFL.DOWN PT, R11, R9, 0x4, 0x1f ;  /* 0x08801f00090b7f89 */ /* 0x000fe400000e0000 */
[----:B------:R-:W-:Y:S02]  /*0310*/  @!P0 LEA.HI R7, R3, R6, RZ, 0x1e ;  /* 0x0000000603078211 */ /* 0x000fe400078ff0ff */
[----:B------:R-:W0:Y:S02]  /*0320*/  SHFL.DOWN PT, R10, R8, 0x4, 0x1f ;  /* 0x08801f00080a7f89 */ /* 0x000e2400000e0000 */
[----:B0-----:R-:W-:-:S07]  /*0330*/  DADD R10, R8, R10 ;  /* 0x00000000080a7229 */ /* 0x001fce000000000a */
[----:B------:R-:W-:Y:S04]  /*0340*/  SHFL.DOWN PT, R13, R11, 0x2, 0x1f ;  /* 0x08401f000b0d7f89 */ /* 0x000fe800000e0000 */
[----:B------:R-:W0:Y:S02]  /*0350*/  SHFL.DOWN PT, R12, R10, 0x2, 0x1f ;  /* 0x08401f000a0c7f89 */ /* 0x000e2400000e0000 */
[----:B0-----:R-:W-:-:S07]  /*0360*/  DADD R12, R10, R12 ;  /* 0x000000000a0c7229 */ /* 0x001fce000000000c */
[----:B------:R-:W-:Y:S04]  /*0370*/  SHFL.DOWN PT, R5, R13, 0x1, 0x1f ;  /* 0x08201f000d057f89 */ /* 0x000fe800000e0000 */
[----:B------:R-:W0:Y:S02]  /*0380*/  SHFL.DOWN PT, R4, R12, 0x1, 0x1f ;  /* 0x08201f000c047f89 */ /* 0x000e2400000e0000 */
[----:B0-----:R-:W-:-:S07]  /*0390*/  DADD R4, R12, R4 ;  /* 0x000000000c047229 */ /* 0x001fce0000000004 */
[----:B------:R0:W-:Y:S01]  /*03a0*/  @!P0 STS.64 [R7], R4 ;  /* 0x0000000407008388 */ /* 0x0001e20000000a00 */
[----:B------:R-:W-:Y:S06]  /*03b0*/  BAR.SYNC.DEFER_BLOCKING 0x0 ;  /* 0x0000000000007b1d */ /* 0x000fec0000010000 */
[----:B------:R-:W-:Y:S05]  /*03c0*/  @P1 EXIT ;  /* 0x000000000000194d */ /* 0x000fea0003800000 */
[----:B------:R-:W1:Y:S01]  /*03d0*/  S2UR UR5, SR_CgaCtaId ;  /* 0x00000000000579c3 */ /* 0x000e620000008800 */
[----:B------:R-:W-:Y:S01]  /*03e0*/  UMOV UR4, 0x400 ;  /* 0x0000040000047882 */ /* 0x000fe20000000000 */
[----:B------:R-:W-:Y:S01]  /*03f0*/  ISETP.NE.AND P0, PT, R3, RZ, PT ;  /* 0x000000ff0300720c */ /* 0x000fe20003f05270 */
[----:B-1----:R-:W-:-:S06]  /*0400*/  ULEA UR4, UR5, UR4, 0x18 ;  /* 0x0000000405047291 */ /* 0x002fcc000f8ec0ff */
[----:B------:R-:W-:-:S05]  /*0410*/  LEA R2, R2, UR4, 0x3 ;  /* 0x0000000402027c11 */ /* 0x000fca000f8e18ff */
[----:B0-----:R-:W0:Y:S04]  /*0420*/  LDS.64 R4, [R2] ;  /* 0x0000000002047984 */ /* 0x001e280000000a00 */
[----:B0-----:R-:W-:Y:S04]  /*0430*/  SHFL.DOWN PT, R7, R5, 0x10, 0x1f ;  /* 0x0a001f0005077f89 */ /* 0x001fe800000e0000 */
        /* <DEDUP_REMOVED lines=11> */
[----:B------:R0:W1:Y:S04]  /*04f0*/  SHFL.DOWN PT, R3, R13, 0x1, 0x1f ;  /* 0x08201f000d037f89 */ /* 0x00006800000e0000 */
[----:B------:R0:W2:Y:S01]  /*0500*/  SHFL.DOWN PT, R2, R12, 0x1, 0x1f ;  /* 0x08201f000c027f89 */ /* 0x0000a200000e0000 */
[----:B------:R-:W-:Y:S05]  /*0510*/  @P0 EXIT ;  /* 0x000000000000094d */ /* 0x000fea0003800000 */
[----:B------:R-:W3:Y:S01]  /*0520*/  LDC.64 R4, c[0x0][0x388] ;  /* 0x0000e200ff047b82 */ /* 0x000ee20000000a00 */
[----:B-12---:R-:W-:Y:S01]  /*0530*/  DADD R2, R12, R2 ;  /* 0x000000000c027229 */ /* 0x006fe20000000002 */
[----:B---3--:R-:W-:-:S06]  /*0540*/  IMAD.WIDE.U32 R4, R0, 0x8, R4 ;  /* 0x0000000800047825 */ /* 0x008fcc00078e0004 */
[----:B------:R-:W-:Y:S01]  /*0550*/  STG.E.64 desc[UR6][R4.64], R2 ;  /* 0x0000000204007986 */ /* 0x000fe2000c101b06 */
[----:B------:R-:W-:Y:S05]  /*0560*/  EXIT ;  /* 0x000000000000794d */ /* 0x000fea0003800000 */
.L_x_3:
[----:B------:R-:W-:-:S00]  /*0570*/  BRA `(.L_x_3) ;  /* 0xfffffffc00fc7947 */ /* 0x000fc0000383ffff */
[----:B------:R-:W-:-:S00]  /*0580*/  NOP ;  /* 0x0000000000007918 */ /* 0x000fc00000000000 */
[----:B------:R-:W-:-:S00]  /*0590*/  NOP ;  /* 0x0000000000007918 */ /* 0x000fc00000000000 */
[----:B------:R-:W-:-:S00]  /*05a0*/  NOP ;  /* 0x0000000000007918 */ /* 0x000fc00000000000 */
[----:B------:R-:W-:-:S00]  /*05b0*/  NOP ;  /* 0x0000000000007918 */ /* 0x000fc00000000000 */
[----:B------:R-:W-:-:S00]  /*05c0*/  NOP ;  /* 0x0000000000007918 */ /* 0x000fc00000000000 */
[----:B------:R-:W-:-:S00]  /*05d0*/  NOP ;  /* 0x0000000000007918 */ /* 0x000fc00000000000 */
[----:B------:R-:W-:-:S00]  /*05e0*/  NOP ;  /* 0x0000000000007918 */ /* 0x000fc00000000000 */
[----:B------:R-:W-:-:S00]  /*05f0*/  NOP ;  /* 0x0000000000007918 */ /* 0x000fc00000000000 */
.L_x_6:


//--------------------- .text._Z7gpuInitIdEvPT_m  --------------------------
	.section	.text._Z7gpuInitIdEvPT_m,"ax",@progbits
	.align	128
        .global         _Z7gpuInitIdEvPT_m
        .type           _Z7gpuInitIdEvPT_m,@function
        .size           _Z7gpuInitIdEvPT_m,(.L_x_7 - _Z7gpuInitIdEvPT_m)
        .other          _Z7gpuInitIdEvPT_m,@"STO_CUDA_ENTRY STV_DEFAULT"
_Z7gpuInitIdEvPT_m:
.text._Z7gpuInitIdEvPT_m:
[----:B------:R-:W-:Y:S01]  /*0000*/  LDC R1, c[0x0][0x37c] ;  /* 0x0000df00ff017b82 */ /* 0x000fe20000000800 */
[----:B------:R-:W0:Y:S07]  /*0010*/  S2R R0, SR_TID.X ;  /* 0x0000000000007919 */ /* 0x000e2e0000002100 */
[----:B------:R-:W0:Y:S01]  /*0020*/  S2UR UR4, SR_CTAID.X ;  /* 0x00000000000479c3 */ /* 0x000e220000002500 */
[----:B------:R-:W1:Y:S07]  /*0030*/  LDCU.64 UR8, c[0x0][0x388] ;  /* 0x00007100ff0877ac */ /* 0x000e6e0008000a00 */
[----:B------:R-:W0:Y:S02]  /*0040*/  LDC R7, c[0x0][0x360] ;  /* 0x0000d800ff077b82 */ /* 0x000e240000000800 */
[----:B0-----:R-:W-:-:S05]  /*0050*/  IMAD R0, R7, UR4, R0 ;  /* 0x0000000407007c24 */ /* 0x001fca000f8e0200 */
[----:B-1----:R-:W-:-:S04]  /*0060*/  ISETP.GE.U32.AND P0, PT, R0, UR8, PT ;  /* 0x0000000800007c0c */ /* 0x002fc8000bf06070 */
[----:B------:R-:W-:-:S13]  /*0070*/  ISETP.GE.U32.AND.EX P0, PT, RZ, UR9, PT, P0 ;  /* 0x00000009ff007c0c */ /* 0x000fda000bf06100 */
[----:B------:R-:W-:Y:S05]  /*0080*/  @P0 EXIT ;  /* 0x000000000000094d */ /* 0x000fea0003800000 */
[----:B------:R-:W0:Y:S01]  /*0090*/  LDCU UR4, c[0x0][0x370] ;  /* 0x00006e00ff0477ac */ /* 0x000e220008000800 */
[----:B------:R-:W-:Y:S02]  /*00a0*/  IMAD.MOV.U32 R6, RZ, RZ, R0 ;  /* 0x000000ffff067224 */ /* 0x000fe400078e0000 */
[----:B------:R-:W-:Y:S01]  /*00b0*/  IMAD.MOV.U32 R9, RZ, RZ, RZ ;  /* 0x000000ffff097224 */ /* 0x000fe200078e00ff */
[----:B------:R-:W1:Y:S01]  /*00c0*/  LDCU.64 UR6, c[0x0][0x358] ;  /* 0x00006b00ff0677ac */ /* 0x000e620008000a00 */
[----:B------:R-:W2:Y:S01]  /*00d0*/  LDCU.64 UR10, c[0x0][0x380] ;  /* 0x00007000ff0a77ac */ /* 0x000ea20008000a00 */
[----:B0-----:R-:W-:-:S07]  /*00e0*/  IMAD R7, R7, UR4, RZ ;  /* 0x0000000407077c24 */ /* 0x001fce000f8e02ff */
.L_x_4:
[----:B------:R0:W1:Y:S01]  /*00f0*/  I2F.F64.U32 R2, R0 ;  /* 0x0000000000027312 */ /* 0x0000620000201800 */
[----:B--2---:R-:W-:-:S04]  /*0100*/  LEA R4, P0, R6, UR10, 0x3 ;  /* 0x0000000a06047c11 */ /* 0x004fc8000f8018ff */
[----:B------:R-:W-:Y:S01]  /*0110*/  LEA.HI.X R5, R6, UR11, R9, 0x3, P0 ;  /* 0x0000000b06057c11 */ /* 0x000fe200080f1c09 */
[----:B------:R-:W-:-:S04]  /*0120*/  IMAD.IADD R6, R7, 0x1, R0 ;  /* 0x0000000107067824 */ /* 0x000fc800078e0200 */
[----:B0-----:R-:W-:Y:S01]  /*0130*/  IMAD.MOV.U32 R0, RZ, RZ, R6 ;  /* 0x000000ffff007224 */ /* 0x001fe200078e0006 */
[----:B------:R-:W-:Y:S01]  /*0140*/  ISETP.GE.U32.AND P0, PT, R6, UR8, PT ;  /* 0x0000000806007c0c */ /* 0x000fe2000bf06070 */
[----:B-1----:R0:W-:Y:S03]  /*0150*/  STG.E.64 desc[UR6][R4.64], R2 ;  /* 0x0000000204007986 */ /* 0x0021e6000c101b06 */
[----:B------:R-:W-:-:S13]  /*0160*/  ISETP.GE.U32.AND.EX P0, PT, RZ, UR9, PT, P0 ;  /* 0x00000009ff007c0c */ /* 0x000fda000bf06100 */
[----:B0-----:R-:W-:Y:S05]  /*0170*/  @!P0 BRA `(.L_x_4) ;  /* 0xfffffffc00dc8947 */ /* 0x001fea000383ffff */
[----:B------:R-:W-:Y:S05]  /*0180*/  EXIT ;  /* 0x000000000000794d */ /* 0x000fea0003800000 */
.L_x_5:
        /* <DEDUP_REMOVED lines=15> */
.L_x_7:


//--------------------- .nv.shared._Z9gpuReduceIdEvPT_S1_m --------------------------
	.section	.nv.shared._Z9gpuReduceIdEvPT_S1_m,"aw",@nobits
	.sectionflags	@""
	.align	8
.nv.shared._Z9gpuReduceIdEvPT_S1_m:
	.zero		1280


//--------------------- .nv.shared.reserved.0     --------------------------
	.section	.nv.shared.reserved.0,"aw",@nobits
	.weak		__nv_reservedSMEM_offset_0_alias
	.size		__nv_reservedSMEM_offset_0_alias, 0, 64
	.other		__nv_reservedSMEM_offset_0_alias,@"STO_CUDA_RESERVED_SHARED STV_DEFAULT"
__nv_reservedSMEM_offset_0_alias:
	.zero		0
	.zero		64


//--------------------- .nv.constant0._Z9gpuReduceIdEvPT_S1_m --------------------------
	.section	.nv.constant0._Z9gpuReduceIdEvPT_S1_m,"a",@progbits
	.sectionflags	@""
	.align	4
.nv.constant0._Z9gpuReduceIdEvPT_S1_m:
	.zero		920


//--------------------- .nv.constant0._Z7gpuInitIdEvPT_m --------------------------
	.section	.nv.constant0._Z7gpuInitIdEvPT_m,"a",@progbits
	.sectionflags	@""
	.align	4
.nv.constant0._Z7gpuInitIdEvPT_m:
	.zero		912


//--------------------- SYMBOLS --------------------------

	.type		.nv.reservedSmem.offset0,@object
	.size		.nv.reservedSmem.offset0,0x4
	.type		.nv.reservedSmem.cap,@object
	.size		.nv.reservedSmem.cap,0x4
